//
// Generated by NVIDIA NVVM Compiler
//
// Compiler Build ID: CL-36424714
// Cuda compilation tools, release 13.0, V13.0.88
// Based on NVVM 20.0.0
//

.version 9.0
.target sm_100
.address_size 64

	// .globl	_Z14incrementArrayPii

.visible .entry _Z14incrementArrayPii(
	.param .u64 .ptr .align 1 _Z14incrementArrayPii_param_0,
	.param .u32 _Z14incrementArrayPii_param_1
)
{
	.reg .pred 	%p<2>;
	.reg .b32 	%r<8>;
	.reg .b64 	%rd<5>;

	ld.param.u64 	%rd1, [_Z14incrementArrayPii_param_0];
	ld.param.u32 	%r2, [_Z14incrementArrayPii_param_1];
	mov.u32 	%r3, %ctaid.x;
	mov.u32 	%r4, %ntid.x;
	mov.u32 	%r5, %tid.x;
	mad.lo.s32 	%r1, %r3, %r4, %r5;
	setp.ge.s32 	%p1, %r1, %r2;
	@%p1 bra 	$L__BB0_2;
	cvta.to.global.u64 	%rd2, %rd1;
	mul.wide.s32 	%rd3, %r1, 4;
	add.s64 	%rd4, %rd2, %rd3;
	ld.global.u32 	%r6, [%rd4];
	add.s32 	%r7, %r6, 1;
	st.global.u32 	[%rd4], %r7;
$L__BB0_2:
	ret;

}


// ===== COMPILED SASS (sm_100) =====

	.target	sm_100

	.elftype	@"ET_EXEC"


//--------------------- .note.nv.tkinfo           --------------------------
	.section	.note.nv.tkinfo,"",@"SHT_NOTE"
	.sectionflags	@"SHF_NOTE_NV_TKINFO"
	.tkinfo
        /*0018*/ 	.word	0x00000002
        /*0030*/ 	.string	""
        /*0030*/ 	.string	"ptxas"
        /*0030*/ 	.string	"Cuda compilation tools, release 13.0, V13.0.88"
        /*0030*/ 	.string	"Build cuda_13.0.r13.0/compiler.36424714_0"
        /*0030*/ 	.string	"-arch sm_100 -m 64 "



//--------------------- .note.nv.cuinfo           --------------------------
	.section	.note.nv.cuinfo,"",@"SHT_NOTE"
	.sectionflags	@"SHF_NOTE_NV_CUINFO"
        /*0018*/ 	.short	0x0002
        /*001a*/ 	.short	0x0064
        /*001c*/ 	.short	0x0082
	.zero		2


//--------------------- .nv.info                  --------------------------
	.section	.nv.info,"",@"SHT_CUDA_INFO"
	.align	4


	//----- nvinfo : EIATTR_REGCOUNT
	.align		4
        /*0000*/ 	.byte	0x04, 0x2f
        /*0002*/ 	.short	(.L_1 - .L_0)
	.align		4
.L_0:
        /*0004*/ 	.word	index@(_Z14incrementArrayPii)
        /*0008*/ 	.word	0x00000008


	//----- nvinfo : EIATTR_FRAME_SIZE
	.align		4
.L_1:
        /*000c*/ 	.byte	0x04, 0x11
        /*000e*/ 	.short	(.L_3 - .L_2)
	.align		4
.L_2:
        /*0010*/ 	.word	index@(_Z14incrementArrayPii)
        /*0014*/ 	.word	0x00000000


	//----- nvinfo : EIATTR_MIN_STACK_SIZE
	.align		4
.L_3:
        /*0018*/ 	.byte	0x04, 0x12
        /*001a*/ 	.short	(.L_5 - .L_4)
	.align		4
.L_4:
        /*001c*/ 	.word	index@(_Z14incrementArrayPii)
        /*0020*/ 	.word	0x00000000
.L_5:


//--------------------- .nv.compat                --------------------------
	.section	.nv.compat,"",@"SHT_CUDA_COMPAT_INFO"
	.align	4
        /*0000*/ 	.byte	0x02, 0x09, 0x00, 0x00, 0x02, 0x02, 0x01, 0x00, 0x02, 0x05, 0x05, 0x00, 0x03, 0x07, 0x01, 0x01
        /*0010*/ 	.byte	0x02, 0x03, 0x00, 0x00, 0x02, 0x06, 0x01, 0x00, 0x04, 0x0b, 0x08, 0x00, 0x09, 0x00, 0x00, 0x00
        /*0020*/ 	.byte	0x00, 0x00, 0x00, 0x00


//--------------------- .nv.info._Z14incrementArrayPii --------------------------
	.section	.nv.info._Z14incrementArrayPii,"",@"SHT_CUDA_INFO"
	.sectionflags	@""
	.align	4


	//----- nvinfo : EIATTR_CUDA_API_VERSION
	.align		4
        /*0000*/ 	.byte	0x04, 0x37
        /*0002*/ 	.short	(.L_7 - .L_6)
.L_6:
        /*0004*/ 	.word	0x00000082


	//----- nvinfo : EIATTR_KPARAM_INFO
	.align		4
.L_7:
        /*0008*/ 	.byte	0x04, 0x17
        /*000a*/ 	.short	(.L_9 - .L_8)
.L_8:
        /*000c*/ 	.word	0x00000000
        /*0010*/ 	.short	0x0001
        /*0012*/ 	.short	0x0008
        /*0014*/ 	.byte	0x00, 0xf0, 0x11, 0x00


	//----- nvinfo : EIATTR_KPARAM_INFO
	.align		4
.L_9:
        /*0018*/ 	.byte	0x04, 0x17
        /*001a*/ 	.short	(.L_11 - .L_10)
.L_10:
        /*001c*/ 	.word	0x00000000
        /*0020*/ 	.short	0x0000
        /*0022*/ 	.short	0x0000
        /*0024*/ 	.byte	0x00, 0xf5, 0x21, 0x00


	//----- nvinfo : EIATTR_SPARSE_MMA_MASK
	.align		4
.L_11:
        /*0028*/ 	.byte	0x03, 0x50
        /*002a*/ 	.short	0x0000


	//----- nvinfo : EIATTR_MAXREG_COUNT
	.align		4
        /*002c*/ 	.byte	0x03, 0x1b
        /*002e*/ 	.short	0x00ff


	//----- nvinfo : EIATTR_MERCURY_ISA_VERSION
	.align		4
        /*0030*/ 	.byte	0x03, 0x5f
        /*0032*/ 	.short	0x0101


	//----- nvinfo : EIATTR_VRC_CTA_INIT_COUNT
	.align		4
        /*0034*/ 	.byte	0x02, 0x4a
	.zero		1
	.zero		1


	//----- nvinfo : EIATTR_EXIT_INSTR_OFFSETS
	.align		4
        /*0038*/ 	.byte	0x04, 0x1c
        /*003a*/ 	.short	(.L_13 - .L_12)


	//   ....[0]....
.L_12:
        /*003c*/ 	.word	0x00000070


	//   ....[1]....
        /*0040*/ 	.word	0x000000e0


	//----- nvinfo : EIATTR_CBANK_PARAM_SIZE
	.align		4
.L_13:
        /*0044*/ 	.byte	0x03, 0x19
        /*0046*/ 	.short	0x000c


	//----- nvinfo : EIATTR_PARAM_CBANK
	.align		4
        /*0048*/ 	.byte	0x04, 0x0a
        /*004a*/ 	.short	(.L_15 - .L_14)
	.align		4
.L_14:
        /*004c*/ 	.word	index@(.nv.constant0._Z14incrementArrayPii)
        /*0050*/ 	.short	0x0380
        /*0052*/ 	.short	0x000c


	//----- nvinfo : EIATTR_SW_WAR
	.align		4
.L_15:
        /*0054*/ 	.byte	0x04, 0x36
        /*0056*/ 	.short	(.L_17 - .L_16)
.L_16:
        /*0058*/ 	.word	0x00000008
.L_17:


//--------------------- .nv.callgraph             --------------------------
	.section	.nv.callgraph,"",@"SHT_CUDA_CALLGRAPH"
	.align	4
	.sectionentsize	8
	.align		4
        /*0000*/ 	.word	0x00000000
	.align		4
        /*0004*/ 	.word	0xffffffff
	.align		4
        /*0008*/ 	.word	0x00000000
	.align		4
        /*000c*/ 	.word	0xfffffffe
	.align		4
        /*0010*/ 	.word	0x00000000
	.align		4
        /*0014*/ 	.word	0xfffffffd
	.align		4
        /*0018*/ 	.word	0x00000000
	.align		4
        /*001c*/ 	.word	0xfffffffc


//--------------------- .text._Z14incrementArrayPii --------------------------
	.section	.text._Z14incrementArrayPii,"ax",@progbits
	.align	128
        .global         _Z14incrementArrayPii
        .type           _Z14incrementArrayPii,@function
        .size           _Z14incrementArrayPii,(.L_x_1 - _Z14incrementArrayPii)
        .other          _Z14incrementArrayPii,@"STO_CUDA_ENTRY STV_DEFAULT"
_Z14incrementArrayPii:
.text._Z14incrementArrayPii:
[----:B------:R-:W-:Y:S01]  /*0000*/  LDC R1, c[0x0][0x37c] ;  /* 0x0000df00ff017b82 */ /* 0x000fe20000000800 */
[----:B------:R-:W0:Y:S07]  /*0010*/  S2R R0, SR_TID.X ;  /* 0x0000000000007919 */ /* 0x000e2e0000002100 */
[----:B------:R-:W0:Y:S01]  /*0020*/  S2UR UR4, SR_CTAID.X ;  /* 0x00000000000479c3 */ /* 0x000e220000002500 */
[----:B------:R-:W1:Y:S07]  /*0030*/  LDCU UR5, c[0x0][0x388] ;  /* 0x00007100ff0577ac */ /* 0x000e6e0008000800 */
[----:B------:R-:W0:Y:S02]  /*0040*/  LDC R5, c[0x0][0x360] ;  /* 0x0000d800ff057b82 */ /* 0x000e240000000800 */
[----:B0-----:R-:W-:-:S05]  /*0050*/  IMAD R5, R5, UR4, R0 ;  /* 0x0000000405057c24 */ /* 0x001fca000f8e0200 */
[----:B-1----:R-:W-:-:S13]  /*0060*/  ISETP.GE.AND P0, PT, R5, UR5, PT ;  /* 0x0000000505007c0c */ /* 0x002fda000bf06270 */
[----:B------:R-:W-:Y:S05]  /*0070*/  @P0 EXIT ;  /* 0x000000000000094d */ /* 0x000fea0003800000 */
[----:B------:R-:W0:Y:S01]  /*0080*/  LDC.64 R2, c[0x0][0x380] ;  /* 0x0000e000ff027b82 */ /* 0x000e220000000a00 */
[----:B------:R-:W1:Y:S01]  /*0090*/  LDCU.64 UR4, c[0x0][0x358] ;  /* 0x00006b00ff0477ac */ /* 0x000e620008000a00 */
[----:B0-----:R-:W-:-:S05]  /*00a0*/  IMAD.WIDE R2, R5, 0x4, R2 ;  /* 0x0000000405027825 */ /* 0x001fca00078e0202 */
[----:B-1----:R-:W2:Y:S02]  /*00b0*/  LDG.E R0, desc[UR4][R2.64] ;  /* 0x0000000402007981 */ /* 0x002ea4000c1e1900 */
[----:B--2---:R-:W-:-:S05]  /*00c0*/  IADD3 R5, PT, PT, R0, 0x1, RZ ;  /* 0x0000000100057810 */ /* 0x004fca0007ffe0ff */
[----:B------:R-:W-:Y:S01]  /*00d0*/  STG.E desc[UR4][R2.64], R5 ;  /* 0x0000000502007986 */ /* 0x000fe2000c101904 */
[----:B------:R-:W-:Y:S05]  /*00e0*/  EXIT ;  /* 0x000000000000794d */ /* 0x000fea0003800000 */
.L_x_0:
[----:B------:R-:W-:-:S00]  /*00f0*/  BRA `(.L_x_0) ;  /* 0xfffffffc00fc7947 */ /* 0x000fc0000383ffff */
[----:B------:R-:W-:-:S00]  /*0100*/  NOP ;  /* 0x0000000000007918 */ /* 0x000fc00000000000 */
[----:B------:R-:W-:-:S00]  /*0110*/  NOP ;  /* 0x0000000000007918 */ /* 0x000fc00000000000 */
[----:B------:R-:W-:-:S00]  /*0120*/  NOP ;  /* 0x0000000000007918 */ /* 0x000fc00000000000 */
[----:B------:R-:W-:-:S00]  /*0130*/  NOP ;  /* 0x0000000000007918 */ /* 0x000fc00000000000 */
[----:B------:R-:W-:-:S00]  /*0140*/  NOP ;  /* 0x0000000000007918 */ /* 0x000fc00000000000 */
[----:B------:R-:W-:-:S00]  /*0150*/  NOP ;  /* 0x0000000000007918 */ /* 0x000fc00000000000 */
[----:B------:R-:W-:-:S00]  /*0160*/  NOP ;  /* 0x0000000000007918 */ /* 0x000fc00000000000 */
[----:B------:R-:W-:-:S00]  /*0170*/  NOP ;  /* 0x0000000000007918 */ /* 0x000fc00000000000 */
.L_x_1:


//--------------------- .nv.shared.reserved.0     --------------------------
	.section	.nv.shared.reserved.0,"aw",@nobits
	.weak		__nv_reservedSMEM_offset_0_alias
	.size		__nv_reservedSMEM_offset_0_alias, 0, 64
	.other		__nv_reservedSMEM_offset_0_alias,@"STO_CUDA_RESERVED_SHARED STV_DEFAULT"
__nv_reservedSMEM_offset_0_alias:
	.zero		0
	.zero		64


//--------------------- .nv.constant0._Z14incrementArrayPii --------------------------
	.section	.nv.constant0._Z14incrementArrayPii,"a",@progbits
	.sectionflags	@""
	.align	4
.nv.constant0._Z14incrementArrayPii:
	.zero		908


//--------------------- SYMBOLS --------------------------

	.type		.nv.reservedSmem.offset0,@object
	.size		.nv.reservedSmem.offset0,0x4
